	.headerflags	@"EF_CUDA_TEXMODE_UNIFIED EF_CUDA_64BIT_ADDRESS EF_CUDA_ACCELERATORS EF_CUDA_SM90 EF_CUDA_VIRTUAL_SM(EF_CUDA_SM90)"
	.elftype	@"ET_EXEC"


//--------------------- .nv.info                  --------------------------
	.section	.nv.info,"",@"SHT_CUDA_INFO"
	.align	4


	//----- nvinfo : EIATTR_REGCOUNT
	.align		4
        /*0000*/ 	.byte	0x04, 0x2f
        /*0002*/ 	.short	(.L_2 - .L_1)
	.align		4
.L_1:
        /*0004*/ 	.word	index@(triton_poi_fused_native_group_norm_relu_14)
        /*0008*/ 	.word	0x00000012


	//----- nvinfo : EIATTR_MIN_STACK_SIZE
	.align		4
.L_2:
        /*000c*/ 	.byte	0x04, 0x12
        /*000e*/ 	.short	(.L_4 - .L_3)
	.align		4
.L_3:
        /*0010*/ 	.word	index@(triton_poi_fused_native_group_norm_relu_14)
        /*0014*/ 	.word	0x00000000


	//----- nvinfo : EIATTR_FRAME_SIZE
	.align		4
.L_4:
        /*0018*/ 	.byte	0x04, 0x11
        /*001a*/ 	.short	(.L_6 - .L_5)
	.align		4
.L_5:
        /*001c*/ 	.word	index@(triton_poi_fused_native_group_norm_relu_14)
        /*0020*/ 	.word	0x00000000


	//----- nvinfo : EIATTR_MIN_STACK_SIZE
	.align		4
.L_6:
        /*0024*/ 	.byte	0x04, 0x12
        /*0026*/ 	.short	(.L_8 - .L_7)
	.align		4
.L_7:
        /*0028*/ 	.word	index@(triton_poi_fused_native_group_norm_relu_14)
        /*002c*/ 	.word	0x00000000
.L_8:


//--------------------- .nv.info.triton_poi_fused_native_group_norm_relu_14 --------------------------
	.section	.nv.info.triton_poi_fused_native_group_norm_relu_14,"",@"SHT_CUDA_INFO"
	.sectionflags	@""
	.align	4


	//----- nvinfo : EIATTR_CUDA_API_VERSION
	.align		4
        /*0000*/ 	.byte	0x04, 0x37
        /*0002*/ 	.short	(.L_10 - .L_9)
.L_9:
        /*0004*/ 	.word	0x0000007c


	//----- nvinfo : EIATTR_KPARAM_INFO
	.align		4
.L_10:
        /*0008*/ 	.byte	0x04, 0x17
        /*000a*/ 	.short	(.L_12 - .L_11)
.L_11:
        /*000c*/ 	.word	0x00000000
        /*0010*/ 	.short	0x0006
        /*0012*/ 	.short	0x0030
        /*0014*/ 	.byte	0x00, 0xf0, 0x11, 0x00


	//----- nvinfo : EIATTR_KPARAM_INFO
	.align		4
.L_12:
        /*0018*/ 	.byte	0x04, 0x17
        /*001a*/ 	.short	(.L_14 - .L_13)
.L_13:
        /*001c*/ 	.word	0x00000000
        /*0020*/ 	.short	0x0005
        /*0022*/ 	.short	0x0028
        /*0024*/ 	.byte	0x00, 0xf4, 0x21, 0x00


	//----- nvinfo : EIATTR_KPARAM_INFO
	.align		4
.L_14:
        /*0028*/ 	.byte	0x04, 0x17
        /*002a*/ 	.short	(.L_16 - .L_15)
.L_15:
        /*002c*/ 	.word	0x00000000
        /*0030*/ 	.short	0x0004
        /*0032*/ 	.short	0x0020
        /*0034*/ 	.byte	0x00, 0xf4, 0x21, 0x00


	//----- nvinfo : EIATTR_KPARAM_INFO
	.align		4
.L_16:
        /*0038*/ 	.byte	0x04, 0x17
        /*003a*/ 	.short	(.L_18 - .L_17)
.L_17:
        /*003c*/ 	.word	0x00000000
        /*0040*/ 	.short	0x0003
        /*0042*/ 	.short	0x0018
        /*0044*/ 	.byte	0x00, 0xf4, 0x21, 0x00


	//----- nvinfo : EIATTR_KPARAM_INFO
	.align		4
.L_18:
        /*0048*/ 	.byte	0x04, 0x17
        /*004a*/ 	.short	(.L_20 - .L_19)
.L_19:
        /*004c*/ 	.word	0x00000000
        /*0050*/ 	.short	0x0002
        /*0052*/ 	.short	0x0010
        /*0054*/ 	.byte	0x00, 0xf4, 0x21, 0x00


	//----- nvinfo : EIATTR_KPARAM_INFO
	.align		4
.L_20:
        /*0058*/ 	.byte	0x04, 0x17
        /*005a*/ 	.short	(.L_22 - .L_21)
.L_21:
        /*005c*/ 	.word	0x00000000
        /*0060*/ 	.short	0x0001
        /*0062*/ 	.short	0x0008
        /*0064*/ 	.byte	0x00, 0xf4, 0x21, 0x00


	//----- nvinfo : EIATTR_KPARAM_INFO
	.align		4
.L_22:
        /*0068*/ 	.byte	0x04, 0x17
        /*006a*/ 	.short	(.L_24 - .L_23)
.L_23:
        /*006c*/ 	.word	0x00000000
        /*0070*/ 	.short	0x0000
        /*0072*/ 	.short	0x0000
        /*0074*/ 	.byte	0x00, 0xf4, 0x21, 0x00


	//----- nvinfo : EIATTR_SPARSE_MMA_MASK
	.align		4
.L_24:
        /*0078*/ 	.byte	0x03, 0x50
        /*007a*/ 	.short	0x0000


	//----- nvinfo : EIATTR_MAXREG_COUNT
	.align		4
        /*007c*/ 	.byte	0x03, 0x1b
        /*007e*/ 	.short	0x00ff


	//----- nvinfo : EIATTR_EXIT_INSTR_OFFSETS
	.align		4
        /*0080*/ 	.byte	0x04, 0x1c
        /*0082*/ 	.short	(.L_26 - .L_25)


	//   ....[0]....
.L_25:
        /*0084*/ 	.word	0x000002f0


	//----- nvinfo : EIATTR_REQNTID
	.align		4
.L_26:
        /*0088*/ 	.byte	0x04, 0x10
        /*008a*/ 	.short	(.L_28 - .L_27)
.L_27:
        /*008c*/ 	.word	0x00000100
        /*0090*/ 	.word	0x00000001
        /*0094*/ 	.word	0x00000001


	//----- nvinfo : EIATTR_CBANK_PARAM_SIZE
	.align		4
.L_28:
        /*0098*/ 	.byte	0x03, 0x19
        /*009a*/ 	.short	0x0034


	//----- nvinfo : EIATTR_PARAM_CBANK
	.align		4
        /*009c*/ 	.byte	0x04, 0x0a
        /*009e*/ 	.short	(.L_30 - .L_29)
	.align		4
.L_29:
        /*00a0*/ 	.word	index@(.nv.constant0.triton_poi_fused_native_group_norm_relu_14)
        /*00a4*/ 	.short	0x0210
        /*00a6*/ 	.short	0x0034


	//----- nvinfo : EIATTR_SW_WAR
	.align		4
.L_30:
        /*00a8*/ 	.byte	0x04, 0x36
        /*00aa*/ 	.short	(.L_32 - .L_31)
.L_31:
        /*00ac*/ 	.word	0x00000008
.L_32:


//--------------------- .nv.callgraph             --------------------------
	.section	.nv.callgraph,"",@"SHT_CUDA_CALLGRAPH"
	.align	4
	.sectionentsize	8
	.align		4
        /*0000*/ 	.word	0x00000000
	.align		4
        /*0004*/ 	.word	0xffffffff
	.align		4
        /*0008*/ 	.word	0x00000000
	.align		4
        /*000c*/ 	.word	0xfffffffe
	.align		4
        /*0010*/ 	.word	0x00000000
	.align		4
        /*0014*/ 	.word	0xfffffffd
	.align		4
        /*0018*/ 	.word	0x00000000
	.align		4
        /*001c*/ 	.word	0xfffffffc


//--------------------- .nv.constant4             --------------------------
	.section	.nv.constant4,"a",@progbits
	.align	8
	.align		8
.nv.constant4:
        /*0000*/ 	.dword	_$_str


//--------------------- .text.triton_poi_fused_native_group_norm_relu_14 --------------------------
	.section	.text.triton_poi_fused_native_group_norm_relu_14,"ax",@progbits
	.align	128
        .global         triton_poi_fused_native_group_norm_relu_14
        .type           triton_poi_fused_native_group_norm_relu_14,@function
        .size           triton_poi_fused_native_group_norm_relu_14,(.L_x_1 - triton_poi_fused_native_group_norm_relu_14)
        .other          triton_poi_fused_native_group_norm_relu_14,@"STO_CUDA_ENTRY STV_DEFAULT"
triton_poi_fused_native_group_norm_relu_14:
.text.triton_poi_fused_native_group_norm_relu_14:
[----:B------:R-:W-:Y:S01]  /*0000*/  LDC R1, c[0x0][0x28] ;  /* 0x00000a00ff017b82 */ /* 0x000fe20000000800 */
[----:B------:R-:W1:Y:S07]  /*0010*/  S2R R0, SR_TID.X ;  /* 0x0000000000007919 */ /* 0x000e6e0000002100 */
[----:B------:R-:W2:Y:S01]  /*0020*/  LDC.64 R10, c[0x0][0x220] ;  /* 0x00008800ff0a7b82 */ /* 0x000ea20000000a00 */
[----:B------:R-:W-:Y:S01]  /*0030*/  ULDC.64 UR4, c[0x0][0x208] ;  /* 0x0000820000047ab9 */ /* 0x000fe20000000a00 */
[----:B------:R-:W3:Y:S06]  /*0040*/  S2R R3, SR_CTAID.X ;  /* 0x0000000000037919 */ /* 0x000eec0000002500 */
[----:B------:R-:W4:Y:S08]  /*0050*/  LDC.64 R8, c[0x0][0x218] ;  /* 0x00008600ff087b82 */ /* 0x000f300000000a00 */
[----:B------:R-:W5:Y:S08]  /*0060*/  LDC.64 R6, c[0x0][0x210] ;  /* 0x00008400ff067b82 */ /* 0x000f700000000a00 */
[----:B------:R-:W5:Y:S01]  /*0070*/  LDC.64 R4, c[0x0][0x228] ;  /* 0x00008a00ff047b82 */ /* 0x000f620000000a00 */
[----:B-1----:R-:W-:Y:S01]  /*0080*/  IMAD.SHL.U32 R0, R0, 0x2, RZ ;  /* 0x0000000200007824 */ /* 0x002fe200078e00ff */
[----:B---3--:R-:W-:-:S04]  /*0090*/  SHF.R.S32.HI R13, RZ, 0x16, R3 ;  /* 0x00000016ff0d7819 */ /* 0x008fc80000011403 */
[----:B------:R-:W-:Y:S02]  /*00a0*/  LOP3.LUT R0, R0, 0x1fe, RZ, 0xc0, !PT ;  /* 0x000001fe00007812 */ /* 0x000fe400078ec0ff */
[----:B------:R-:W-:-:S03]  /*00b0*/  SGXT R13, R13, 0x1 ;  /* 0x000000010d0d781a */ /* 0x000fc60000000200 */
[----:B------:R-:W-:-:S05]  /*00c0*/  IMAD R0, R3, 0x200, R0 ;  /* 0x0000020003007824 */ /* 0x000fca00078e0200 */
[CC--:B------:R-:W-:Y:S02]  /*00d0*/  LEA.HI R2, R13.reuse, R0.reuse, RZ, 0xe ;  /* 0x000000000d027211 */ /* 0x0c0fe400078f70ff */
[----:B------:R-:W-:Y:S02]  /*00e0*/  LEA.HI R13, R13, R0, RZ, 0xc ;  /* 0x000000000d0d7211 */ /* 0x000fe400078f60ff */
[----:B------:R-:W-:Y:S02]  /*00f0*/  SHF.R.S32.HI R15, RZ, 0xe, R2 ;  /* 0x0000000eff0f7819 */ /* 0x000fe40000011402 */
[----:B------:R-:W1:Y:S03]  /*0100*/  LDC.64 R2, c[0x0][0x230] ;  /* 0x00008c00ff027b82 */ /* 0x000e660000000a00 */
[----:B--2---:R-:W-:Y:S01]  /*0110*/  IMAD.WIDE R10, R15, 0x4, R10 ;  /* 0x000000040f0a7825 */ /* 0x004fe200078e020a */
[----:B------:R-:W-:-:S05]  /*0120*/  SHF.R.S32.HI R13, RZ, 0xc, R13 ;  /* 0x0000000cff0d7819 */ /* 0x000fca000001140d */
[----:B------:R2:W3:Y:S01]  /*0130*/  LDG.E.EL R10, desc[UR4][R10.64] ;  /* 0x000000040a0a7981 */ /* 0x0004e2000c2e1900 */
[----:B------:R-:W-:Y:S01]  /*0140*/  LEA.HI R12, R13, R13, RZ, 0x6 ;  /* 0x0000000d0d0c7211 */ /* 0x000fe200078f30ff */
[----:B----4-:R-:W-:-:S03]  /*0150*/  IMAD.WIDE R8, R15, 0x4, R8 ;  /* 0x000000040f087825 */ /* 0x010fc600078e0208 */
[----:B------:R-:W-:Y:S01]  /*0160*/  LOP3.LUT R12, R12, 0xffffffc0, RZ, 0xc0, !PT ;  /* 0xffffffc00c0c7812 */ /* 0x000fe200078ec0ff */
[----:B-----5:R-:W-:Y:S02]  /*0170*/  IMAD.WIDE R6, R0, 0x4, R6 ;  /* 0x0000000400067825 */ /* 0x020fe400078e0206 */
[----:B------:R-:W4:Y:S01]  /*0180*/  LDG.E.EL R8, desc[UR4][R8.64] ;  /* 0x0000000408087981 */ /* 0x000f22000c2e1900 */
[----:B------:R-:W-:-:S03]  /*0190*/  IADD3 R13, R13, -R12, RZ ;  /* 0x8000000c0d0d7210 */ /* 0x000fc60007ffe0ff */
[----:B------:R-:W4:Y:S02]  /*01a0*/  LDG.E.64 R6, desc[UR4][R6.64] ;  /* 0x0000000406067981 */ /* 0x000f24000c1e1b00 */
[----:B0-----:R-:W-:-:S04]  /*01b0*/  IMAD.WIDE R4, R13, 0x4, R4 ;  /* 0x000000040d047825 */ /* 0x001fc800078e0204 */
[----:B-1----:R-:W-:Y:S02]  /*01c0*/  IMAD.WIDE R2, R13, 0x4, R2 ;  /* 0x000000040d027825 */ /* 0x002fe400078e0202 */
[----:B------:R-:W5:Y:S04]  /*01d0*/  LDG.E.EL R4, desc[UR4][R4.64] ;  /* 0x0000000404047981 */ /* 0x000f68000c2e1900 */
[----:B------:R-:W5:Y:S01]  /*01e0*/  LDG.E.EL R3, desc[UR4][R2.64] ;  /* 0x0000000402037981 */ /* 0x000f62000c2e1900 */
[----:B--2---:R-:W-:-:S10]  /*01f0*/  HFMA2.MMA R11, -RZ, RZ, 0.5625, 0 ;  /* 0x38800000ff0b7435 */ /* 0x004fd400000001ff */
[----:B---3--:R-:W-:Y:S02]  /*0200*/  FFMA R12, R10, R11, 9.9999997473787516356e-06 ;  /* 0x3727c5ac0a0c7423 */ /* 0x008fe4000000000b */
[----:B------:R-:W0:Y:S04]  /*0210*/  LDC.64 R10, c[0x0][0x238] ;  /* 0x00008e00ff0a7b82 */ /* 0x000e280000000a00 */
[----:B------:R-:W1:Y:S01]  /*0220*/  MUFU.RSQ R12, R12 ;  /* 0x0000000c000c7308 */ /* 0x000e620000001400 */
[--C-:B----4-:R-:W-:Y:S01]  /*0230*/  FADD R13, R6, -R8.reuse ;  /* 0x80000008060d7221 */ /* 0x110fe20000000000 */
[----:B------:R-:W-:-:S03]  /*0240*/  FADD R9, R7, -R8 ;  /* 0x8000000807097221 */ /* 0x000fc60000000000 */
[C---:B-1----:R-:W-:Y:S01]  /*0250*/  FMUL R13, R12.reuse, R13 ;  /* 0x0000000d0c0d7220 */ /* 0x042fe20000400000 */
[----:B------:R-:W-:-:S03]  /*0260*/  FMUL R6, R12, R9 ;  /* 0x000000090c067220 */ /* 0x000fc60000400000 */
[C-C-:B-----5:R-:W-:Y:S01]  /*0270*/  FFMA R13, R4.reuse, R13, R3.reuse ;  /* 0x0000000d040d7223 */ /* 0x160fe20000000003 */
[----:B------:R-:W-:-:S04]  /*0280*/  FFMA R6, R4, R6, R3 ;  /* 0x0000000604067223 */ /* 0x000fc80000000003 */
[C---:B------:R-:W-:Y:S02]  /*0290*/  FSETP.GEU.AND P0, PT, R13.reuse, RZ, PT ;  /* 0x000000ff0d00720b */ /* 0x040fe40003f0e000 */
[----:B------:R-:W-:Y:S01]  /*02a0*/  FSETP.GEU.AND P1, PT, R6, RZ, PT ;  /* 0x000000ff0600720b */ /* 0x000fe20003f2e000 */
[----:B0-----:R-:W-:Y:S01]  /*02b0*/  IMAD.WIDE R2, R0, 0x4, R10 ;  /* 0x0000000400027825 */ /* 0x001fe200078e020a */
[----:B------:R-:W-:Y:S02]  /*02c0*/  FSEL R4, R13, RZ, P0 ;  /* 0x000000ff0d047208 */ /* 0x000fe40000000000 */
[----:B------:R-:W-:-:S05]  /*02d0*/  FSEL R5, R6, RZ, P1 ;  /* 0x000000ff06057208 */ /* 0x000fca0000800000 */
[----:B------:R-:W-:Y:S01]  /*02e0*/  STG.E.64 desc[UR4][R2.64], R4 ;  /* 0x0000000402007986 */ /* 0x000fe2000c101b04 */
[----:B------:R-:W-:Y:S05]  /*02f0*/  EXIT ;  /* 0x000000000000794d */ /* 0x000fea0003800000 */
.L_x_0:
[----:B------:R-:W-:-:S00]  /*0300*/  BRA `(.L_x_0) ;  /* 0xfffffffc00fc7947 */ /* 0x000fc0000383ffff */
[----:B------:R-:W-:-:S00]  /*0310*/  NOP ;  /* 0x0000000000007918 */ /* 0x000fc00000000000 */
        /* <DEDUP_REMOVED lines=14> */
.L_x_1:


//--------------------- .nv.global.init           --------------------------
	.section	.nv.global.init,"aw",@progbits
.nv.global.init:
	.type		_$_str,@object
	.size		_$_str,(.L_0 - _$_str)
_$_str:
        /*0000*/ 	.byte	0x5f, 0x5f, 0x43, 0x55, 0x44, 0x41, 0x5f, 0x46, 0x54, 0x5a, 0x00
.L_0:


//--------------------- .nv.constant0.triton_poi_fused_native_group_norm_relu_14 --------------------------
	.section	.nv.constant0.triton_poi_fused_native_group_norm_relu_14,"a",@progbits
	.sectionflags	@""
	.align	4
.nv.constant0.triton_poi_fused_native_group_norm_relu_14:
	.zero		580
